//
// Generated by NVIDIA NVVM Compiler
//
// Compiler Build ID: CL-36424714
// Cuda compilation tools, release 13.0, V13.0.88
// Based on NVVM 20.0.0
//

.version 9.0
.target sm_100
.address_size 64

	// .globl	_Z14count3s_kernelPKimPi

.visible .entry _Z14count3s_kernelPKimPi(
	.param .u64 .ptr .align 1 _Z14count3s_kernelPKimPi_param_0,
	.param .u64 _Z14count3s_kernelPKimPi_param_1,
	.param .u64 .ptr .align 1 _Z14count3s_kernelPKimPi_param_2
)
{
	.reg .pred 	%p<4>;
	.reg .b32 	%r<20>;
	.reg .b64 	%rd<12>;

	ld.param.u64 	%rd5, [_Z14count3s_kernelPKimPi_param_0];
	ld.param.u64 	%rd6, [_Z14count3s_kernelPKimPi_param_1];
	ld.param.u64 	%rd7, [_Z14count3s_kernelPKimPi_param_2];
	mov.u32 	%r10, %ctaid.x;
	mov.u32 	%r1, %ntid.x;
	mov.u32 	%r11, %tid.x;
	mad.lo.s32 	%r17, %r10, %r1, %r11;
	cvt.s64.s32 	%rd11, %r17;
	setp.le.u64 	%p1, %rd6, %rd11;
	mov.b32 	%r19, 0;
	@%p1 bra 	$L__BB0_3;
	mov.u32 	%r13, %nctaid.x;
	mul.lo.s32 	%r3, %r1, %r13;
	cvta.to.global.u64 	%rd2, %rd5;
	mov.b32 	%r19, 0;
$L__BB0_2:
	shl.b64 	%rd8, %rd11, 2;
	add.s64 	%rd9, %rd2, %rd8;
	ld.global.u32 	%r14, [%rd9];
	setp.eq.s32 	%p2, %r14, 3;
	selp.u32 	%r15, 1, 0, %p2;
	add.s32 	%r19, %r19, %r15;
	add.s32 	%r17, %r17, %r3;
	cvt.s64.s32 	%rd11, %r17;
	setp.gt.u64 	%p3, %rd6, %rd11;
	@%p3 bra 	$L__BB0_2;
$L__BB0_3:
	cvta.to.global.u64 	%rd10, %rd7;
	atom.global.add.u32 	%r16, [%rd10], %r19;
	ret;

}


// ===== COMPILED SASS (sm_100) =====

	.target	sm_100

	.elftype	@"ET_EXEC"


//--------------------- .note.nv.tkinfo           --------------------------
	.section	.note.nv.tkinfo,"",@"SHT_NOTE"
	.sectionflags	@"SHF_NOTE_NV_TKINFO"
	.tkinfo
        /*0018*/ 	.word	0x00000002
        /*0030*/ 	.string	""
        /*0030*/ 	.string	"ptxas"
        /*0030*/ 	.string	"Cuda compilation tools, release 13.0, V13.0.88"
        /*0030*/ 	.string	"Build cuda_13.0.r13.0/compiler.36424714_0"
        /*0030*/ 	.string	"-arch sm_100 -m 64 "



//--------------------- .note.nv.cuinfo           --------------------------
	.section	.note.nv.cuinfo,"",@"SHT_NOTE"
	.sectionflags	@"SHF_NOTE_NV_CUINFO"
        /*0018*/ 	.short	0x0002
        /*001a*/ 	.short	0x0064
        /*001c*/ 	.short	0x0082
	.zero		2


//--------------------- .nv.info                  --------------------------
	.section	.nv.info,"",@"SHT_CUDA_INFO"
	.align	4


	//----- nvinfo : EIATTR_REGCOUNT
	.align		4
        /*0000*/ 	.byte	0x04, 0x2f
        /*0002*/ 	.short	(.L_1 - .L_0)
	.align		4
.L_0:
        /*0004*/ 	.word	index@(_Z14count3s_kernelPKimPi)
        /*0008*/ 	.word	0x0000000c


	//----- nvinfo : EIATTR_FRAME_SIZE
	.align		4
.L_1:
        /*000c*/ 	.byte	0x04, 0x11
        /*000e*/ 	.short	(.L_3 - .L_2)
	.align		4
.L_2:
        /*0010*/ 	.word	index@(_Z14count3s_kernelPKimPi)
        /*0014*/ 	.word	0x00000000


	//----- nvinfo : EIATTR_MIN_STACK_SIZE
	.align		4
.L_3:
        /*0018*/ 	.byte	0x04, 0x12
        /*001a*/ 	.short	(.L_5 - .L_4)
	.align		4
.L_4:
        /*001c*/ 	.word	index@(_Z14count3s_kernelPKimPi)
        /*0020*/ 	.word	0x00000000
.L_5:


//--------------------- .nv.compat                --------------------------
	.section	.nv.compat,"",@"SHT_CUDA_COMPAT_INFO"
	.align	4
        /*0000*/ 	.byte	0x02, 0x09, 0x00, 0x00, 0x02, 0x02, 0x01, 0x00, 0x02, 0x05, 0x05, 0x00, 0x03, 0x07, 0x01, 0x01
        /*0010*/ 	.byte	0x02, 0x03, 0x00, 0x00, 0x02, 0x06, 0x01, 0x00, 0x04, 0x0b, 0x08, 0x00, 0x09, 0x00, 0x00, 0x00
        /*0020*/ 	.byte	0x00, 0x00, 0x00, 0x00


//--------------------- .nv.info._Z14count3s_kernelPKimPi --------------------------
	.section	.nv.info._Z14count3s_kernelPKimPi,"",@"SHT_CUDA_INFO"
	.sectionflags	@""
	.align	4


	//----- nvinfo : EIATTR_CUDA_API_VERSION
	.align		4
        /*0000*/ 	.byte	0x04, 0x37
        /*0002*/ 	.short	(.L_7 - .L_6)
.L_6:
        /*0004*/ 	.word	0x00000082


	//----- nvinfo : EIATTR_KPARAM_INFO
	.align		4
.L_7:
        /*0008*/ 	.byte	0x04, 0x17
        /*000a*/ 	.short	(.L_9 - .L_8)
.L_8:
        /*000c*/ 	.word	0x00000000
        /*0010*/ 	.short	0x0002
        /*0012*/ 	.short	0x0010
        /*0014*/ 	.byte	0x00, 0xf5, 0x21, 0x00


	//----- nvinfo : EIATTR_KPARAM_INFO
	.align		4
.L_9:
        /*0018*/ 	.byte	0x04, 0x17
        /*001a*/ 	.short	(.L_11 - .L_10)
.L_10:
        /*001c*/ 	.word	0x00000000
        /*0020*/ 	.short	0x0001
        /*0022*/ 	.short	0x0008
        /*0024*/ 	.byte	0x00, 0xf0, 0x21, 0x00


	//----- nvinfo : EIATTR_KPARAM_INFO
	.align		4
.L_11:
        /*0028*/ 	.byte	0x04, 0x17
        /*002a*/ 	.short	(.L_13 - .L_12)
.L_12:
        /*002c*/ 	.word	0x00000000
        /*0030*/ 	.short	0x0000
        /*0032*/ 	.short	0x0000
        /*0034*/ 	.byte	0x00, 0xf5, 0x21, 0x00


	//----- nvinfo : EIATTR_SPARSE_MMA_MASK
	.align		4
.L_13:
        /*0038*/ 	.byte	0x03, 0x50
        /*003a*/ 	.short	0x0000


	//----- nvinfo : EIATTR_MAXREG_COUNT
	.align		4
        /*003c*/ 	.byte	0x03, 0x1b
        /*003e*/ 	.short	0x00ff


	//----- nvinfo : EIATTR_MERCURY_ISA_VERSION
	.align		4
        /*0040*/ 	.byte	0x03, 0x5f
        /*0042*/ 	.short	0x0101


	//----- nvinfo : EIATTR_INT_WARP_WIDE_INSTR_OFFSETS
	.align		4
        /*0044*/ 	.byte	0x04, 0x31
        /*0046*/ 	.short	(.L_15 - .L_14)


	//   ....[0]....
.L_14:
        /*0048*/ 	.word	0x00000220


	//   ....[1]....
        /*004c*/ 	.word	0x00000240


	//----- nvinfo : EIATTR_VRC_CTA_INIT_COUNT
	.align		4
.L_15:
        /*0050*/ 	.byte	0x02, 0x4a
	.zero		1
	.zero		1


	//----- nvinfo : EIATTR_EXIT_INSTR_OFFSETS
	.align		4
        /*0054*/ 	.byte	0x04, 0x1c
        /*0056*/ 	.short	(.L_17 - .L_16)


	//   ....[0]....
.L_16:
        /*0058*/ 	.word	0x00000290


	//----- nvinfo : EIATTR_CRS_STACK_SIZE
	.align		4
.L_17:
        /*005c*/ 	.byte	0x04, 0x1e
        /*005e*/ 	.short	(.L_19 - .L_18)
.L_18:
        /*0060*/ 	.word	0x00000000


	//----- nvinfo : EIATTR_CBANK_PARAM_SIZE
	.align		4
.L_19:
        /*0064*/ 	.byte	0x03, 0x19
        /*0066*/ 	.short	0x0018


	//----- nvinfo : EIATTR_PARAM_CBANK
	.align		4
        /*0068*/ 	.byte	0x04, 0x0a
        /*006a*/ 	.short	(.L_21 - .L_20)
	.align		4
.L_20:
        /*006c*/ 	.word	index@(.nv.constant0._Z14count3s_kernelPKimPi)
        /*0070*/ 	.short	0x0380
        /*0072*/ 	.short	0x0018


	//----- nvinfo : EIATTR_SW_WAR
	.align		4
.L_21:
        /*0074*/ 	.byte	0x04, 0x36
        /*0076*/ 	.short	(.L_23 - .L_22)
.L_22:
        /*0078*/ 	.word	0x00000008
.L_23:


//--------------------- .nv.callgraph             --------------------------
	.section	.nv.callgraph,"",@"SHT_CUDA_CALLGRAPH"
	.align	4
	.sectionentsize	8
	.align		4
        /*0000*/ 	.word	0x00000000
	.align		4
        /*0004*/ 	.word	0xffffffff
	.align		4
        /*0008*/ 	.word	0x00000000
	.align		4
        /*000c*/ 	.word	0xfffffffe
	.align		4
        /*0010*/ 	.word	0x00000000
	.align		4
        /*0014*/ 	.word	0xfffffffd
	.align		4
        /*0018*/ 	.word	0x00000000
	.align		4
        /*001c*/ 	.word	0xfffffffc


//--------------------- .text._Z14count3s_kernelPKimPi --------------------------
	.section	.text._Z14count3s_kernelPKimPi,"ax",@progbits
	.align	128
        .global         _Z14count3s_kernelPKimPi
        .type           _Z14count3s_kernelPKimPi,@function
        .size           _Z14count3s_kernelPKimPi,(.L_x_4 - _Z14count3s_kernelPKimPi)
        .other          _Z14count3s_kernelPKimPi,@"STO_CUDA_ENTRY STV_DEFAULT"
_Z14count3s_kernelPKimPi:
.text._Z14count3s_kernelPKimPi:
[----:B------:R-:W-:Y:S01]  /*0000*/  LDC R1, c[0x0][0x37c] ;  /* 0x0000df00ff017b82 */ /* 0x000fe20000000800 */
[----:B------:R-:W0:Y:S07]  /*0010*/  S2R R0, SR_TID.X ;  /* 0x0000000000007919 */ /* 0x000e2e0000002100 */
[----:B------:R-:W0:Y:S01]  /*0020*/  S2UR UR4, SR_CTAID.X ;  /* 0x00000000000479c3 */ /* 0x000e220000002500 */
[----:B------:R-:W1:Y:S01]  /*0030*/  LDCU.64 UR8, c[0x0][0x388] ;  /* 0x00007100ff0877ac */ /* 0x000e620008000a00 */
[----:B------:R-:W-:Y:S01]  /*0040*/  BSSY.RECONVERGENT B0, `(.L_x_0) ;  /* 0x000001d000007945 */ /* 0x000fe20003800200 */
[----:B------:R-:W2:Y:S01]  /*0050*/  S2R R9, SR_LANEID ;  /* 0x0000000000097919 */ /* 0x000ea20000000000 */
[----:B------:R-:W-:Y:S01]  /*0060*/  IMAD.MOV.U32 R4, RZ, RZ, RZ ;  /* 0x000000ffff047224 */ /* 0x000fe200078e00ff */
[----:B------:R-:W3:Y:S03]  /*0070*/  LDCU.64 UR6, c[0x0][0x358] ;  /* 0x00006b00ff0677ac */ /* 0x000ee60008000a00 */
[----:B------:R-:W0:Y:S01]  /*0080*/  LDC R5, c[0x0][0x360] ;  /* 0x0000d800ff057b82 */ /* 0x000e220000000800 */
[----:B------:R-:W4:Y:S01]  /*0090*/  LDCU.64 UR10, c[0x0][0x380] ;  /* 0x00007000ff0a77ac */ /* 0x000f220008000a00 */
[----:B0-----:R-:W-:-:S05]  /*00a0*/  IMAD R0, R5, UR4, R0 ;  /* 0x0000000405007c24 */ /* 0x001fca000f8e0200 */
[----:B-1----:R-:W-:Y:S02]  /*00b0*/  ISETP.GE.U32.AND P0, PT, R0, UR8, PT ;  /* 0x0000000800007c0c */ /* 0x002fe4000bf06070 */
[----:B------:R-:W-:-:S04]  /*00c0*/  SHF.R.S32.HI R2, RZ, 0x1f, R0 ;  /* 0x0000001fff027819 */ /* 0x000fc80000011400 */
[----:B------:R-:W-:-:S13]  /*00d0*/  ISETP.GE.U32.AND.EX P0, PT, R2, UR9, PT, P0 ;  /* 0x0000000902007c0c */ /* 0x000fda000bf06100 */
[----:B--234-:R-:W-:Y:S05]  /*00e0*/  @P0 BRA `(.L_x_1) ;  /* 0x0000000000480947 */ /* 0x01cfea0003800000 */
[----:B------:R-:W0:Y:S01]  /*00f0*/  LDCU UR4, c[0x0][0x370] ;  /* 0x00006e00ff0477ac */ /* 0x000e220008000800 */
[----:B------:R-:W-:Y:S02]  /*0100*/  IMAD.MOV.U32 R8, RZ, RZ, R2 ;  /* 0x000000ffff087224 */ /* 0x000fe400078e0002 */
[----:B------:R-:W-:Y:S02]  /*0110*/  IMAD.MOV.U32 R7, RZ, RZ, R0 ;  /* 0x000000ffff077224 */ /* 0x000fe400078e0000 */
[----:B------:R-:W-:Y:S02]  /*0120*/  IMAD.MOV.U32 R4, RZ, RZ, RZ ;  /* 0x000000ffff047224 */ /* 0x000fe400078e00ff */
[----:B0-----:R-:W-:-:S07]  /*0130*/  IMAD R5, R5, UR4, RZ ;  /* 0x0000000405057c24 */ /* 0x001fce000f8e02ff */
.L_x_2:
[----:B------:R-:W-:-:S04]  /*0140*/  LEA R2, P0, R7, UR10, 0x2 ;  /* 0x0000000a07027c11 */ /* 0x000fc8000f8010ff */
[----:B------:R-:W-:-:S05]  /*0150*/  LEA.HI.X R3, R7, UR11, R8, 0x2, P0 ;  /* 0x0000000b07037c11 */ /* 0x000fca00080f1408 */
[----:B------:R-:W2:Y:S01]  /*0160*/  LDG.E R2, desc[UR6][R2.64] ;  /* 0x0000000602027981 */ /* 0x000ea2000c1e1900 */
[----:B------:R-:W-:Y:S01]  /*0170*/  IMAD.IADD R7, R5, 0x1, R0 ;  /* 0x0000000105077824 */ /* 0x000fe200078e0200 */
[----:B------:R-:W-:-:S03]  /*0180*/  IADD3 R6, PT, PT, R4, 0x1, RZ ;  /* 0x0000000104067810 */ /* 0x000fc60007ffe0ff */
[--C-:B------:R-:W-:Y:S01]  /*0190*/  IMAD.MOV.U32 R0, RZ, RZ, R7.reuse ;  /* 0x000000ffff007224 */ /* 0x100fe200078e0007 */
[----:B------:R-:W-:Y:S02]  /*01a0*/  ISETP.GE.U32.AND P0, PT, R7, UR8, PT ;  /* 0x0000000807007c0c */ /* 0x000fe4000bf06070 */
[----:B------:R-:W-:-:S04]  /*01b0*/  SHF.R.S32.HI R8, RZ, 0x1f, R7 ;  /* 0x0000001fff087819 */ /* 0x000fc80000011407 */
[----:B------:R-:W-:Y:S02]  /*01c0*/  ISETP.GE.U32.AND.EX P0, PT, R8, UR9, PT, P0 ;  /* 0x0000000908007c0c */ /* 0x000fe4000bf06100 */
[----:B--2---:R-:W-:-:S13]  /*01d0*/  ISETP.NE.AND P1, PT, R2, 0x3, PT ;  /* 0x000000030200780c */ /* 0x004fda0003f25270 */
[----:B------:R-:W-:-:S05]  /*01e0*/  @P1 IMAD.MOV R6, RZ, RZ, R4 ;  /* 0x000000ffff061224 */ /* 0x000fca00078e0204 */
[----:B------:R-:W-:Y:S01]  /*01f0*/  MOV R4, R6 ;  /* 0x0000000600047202 */ /* 0x000fe20000000f00 */
[----:B------:R-:W-:Y:S06]  /*0200*/  @!P0 BRA `(.L_x_2) ;  /* 0xfffffffc00cc8947 */ /* 0x000fec000383ffff */
.L_x_1:
[----:B------:R-:W-:Y:S05]  /*0210*/  BSYNC.RECONVERGENT B0 ;  /* 0x0000000000007941 */ /* 0x000fea0003800200 */
.L_x_0:
[----:B------:R-:W0:Y:S08]  /*0220*/  REDUX.SUM UR5, R4 ;  /* 0x00000000040573c4 */ /* 0x000e30000000c000 */
[----:B------:R-:W1:Y:S01]  /*0230*/  LDC.64 R2, c[0x0][0x390] ;  /* 0x0000e400ff027b82 */ /* 0x000e620000000a00 */
[----:B------:R-:W-:Y:S02]  /*0240*/  VOTEU.ANY UR4, UPT, PT ;  /* 0x0000000000047886 */ /* 0x000fe400038e0100 */
[----:B------:R-:W-:-:S06]  /*0250*/  UFLO.U32 UR4, UR4 ;  /* 0x00000004000472bd */ /* 0x000fcc00080e0000 */
[----:B------:R-:W-:Y:S01]  /*0260*/  ISETP.EQ.U32.AND P0, PT, R9, UR4, PT ;  /* 0x0000000409007c0c */ /* 0x000fe2000bf02070 */
[----:B0-----:R-:W-:-:S12]  /*0270*/  IMAD.U32 R5, RZ, RZ, UR5 ;  /* 0x00000005ff057e24 */ /* 0x001fd8000f8e00ff */
[----:B-1----:R-:W-:Y:S01]  /*0280*/  @P0 REDG.E.ADD.STRONG.GPU desc[UR6][R2.64], R5 ;  /* 0x000000050200098e */ /* 0x002fe2000c12e106 */
[----:B------:R-:W-:Y:S05]  /*0290*/  EXIT ;  /* 0x000000000000794d */ /* 0x000fea0003800000 */
.L_x_3:
[----:B------:R-:W-:-:S00]  /*02a0*/  BRA `(.L_x_3) ;  /* 0xfffffffc00fc7947 */ /* 0x000fc0000383ffff */
[----:B------:R-:W-:-:S00]  /*02b0*/  NOP ;  /* 0x0000000000007918 */ /* 0x000fc00000000000 */
        /* <DEDUP_REMOVED lines=12> */
.L_x_4:


//--------------------- .nv.shared.reserved.0     --------------------------
	.section	.nv.shared.reserved.0,"aw",@nobits
	.weak		__nv_reservedSMEM_offset_0_alias
	.size		__nv_reservedSMEM_offset_0_alias, 0, 64
	.other		__nv_reservedSMEM_offset_0_alias,@"STO_CUDA_RESERVED_SHARED STV_DEFAULT"
__nv_reservedSMEM_offset_0_alias:
	.zero		0
	.zero		64


//--------------------- .nv.constant0._Z14count3s_kernelPKimPi --------------------------
	.section	.nv.constant0._Z14count3s_kernelPKimPi,"a",@progbits
	.sectionflags	@""
	.align	4
.nv.constant0._Z14count3s_kernelPKimPi:
	.zero		920


//--------------------- SYMBOLS --------------------------

	.type		.nv.reservedSmem.offset0,@object
	.size		.nv.reservedSmem.offset0,0x4
